//
// Generated by NVIDIA NVVM Compiler
//
// Compiler Build ID: CL-36424714
// Cuda compilation tools, release 13.0, V13.0.88
// Based on NVVM 20.0.0
//

.version 9.0
.target sm_100
.address_size 64

	// .globl	_Z9matrixMulPiS_S_iiii

.visible .entry _Z9matrixMulPiS_S_iiii(
	.param .u64 .ptr .align 1 _Z9matrixMulPiS_S_iiii_param_0,
	.param .u64 .ptr .align 1 _Z9matrixMulPiS_S_iiii_param_1,
	.param .u64 .ptr .align 1 _Z9matrixMulPiS_S_iiii_param_2,
	.param .u32 _Z9matrixMulPiS_S_iiii_param_3,
	.param .u32 _Z9matrixMulPiS_S_iiii_param_4,
	.param .u32 _Z9matrixMulPiS_S_iiii_param_5,
	.param .u32 _Z9matrixMulPiS_S_iiii_param_6
)
{
	.reg .pred 	%p<13>;
	.reg .b32 	%r<107>;
	.reg .b64 	%rd<53>;

	ld.param.u64 	%rd7, [_Z9matrixMulPiS_S_iiii_param_0];
	ld.param.u64 	%rd8, [_Z9matrixMulPiS_S_iiii_param_1];
	ld.param.u64 	%rd6, [_Z9matrixMulPiS_S_iiii_param_2];
	ld.param.u32 	%r32, [_Z9matrixMulPiS_S_iiii_param_3];
	ld.param.u32 	%r30, [_Z9matrixMulPiS_S_iiii_param_5];
	ld.param.u32 	%r31, [_Z9matrixMulPiS_S_iiii_param_6];
	cvta.to.global.u64 	%rd1, %rd8;
	cvta.to.global.u64 	%rd2, %rd7;
	mov.u32 	%r33, %ctaid.y;
	mov.u32 	%r34, %ntid.y;
	mov.u32 	%r35, %tid.y;
	mad.lo.s32 	%r1, %r33, %r34, %r35;
	mov.u32 	%r36, %ctaid.x;
	mov.u32 	%r37, %ntid.x;
	mov.u32 	%r38, %tid.x;
	mad.lo.s32 	%r2, %r36, %r37, %r38;
	setp.ge.s32 	%p1, %r1, %r32;
	setp.ge.s32 	%p2, %r2, %r31;
	or.pred  	%p3, %p1, %p2;
	@%p3 bra 	$L__BB0_14;
	setp.lt.s32 	%p4, %r30, 1;
	mov.b32 	%r106, 0;
	@%p4 bra 	$L__BB0_13;
	mul.lo.s32 	%r3, %r30, %r1;
	and.b32  	%r4, %r30, 7;
	setp.lt.u32 	%p5, %r30, 8;
	mov.b32 	%r101, 0;
	mov.u32 	%r106, %r101;
	@%p5 bra 	$L__BB0_5;
	and.b32  	%r101, %r30, 2147483640;
	neg.s32 	%r95, %r101;
	shl.b32 	%r7, %r31, 3;
	mul.wide.u32 	%rd9, %r3, 4;
	add.s64 	%rd10, %rd9, %rd2;
	add.s64 	%rd52, %rd10, 16;
	mov.b32 	%r106, 0;
	mul.wide.s32 	%rd13, %r31, 4;
	mov.u32 	%r94, %r2;
$L__BB0_4:
	.pragma "nounroll";
	ld.global.u32 	%r43, [%rd52+-16];
	mul.wide.s32 	%rd11, %r94, 4;
	add.s64 	%rd12, %rd1, %rd11;
	ld.global.u32 	%r44, [%rd12];
	mad.lo.s32 	%r45, %r44, %r43, %r106;
	ld.global.u32 	%r46, [%rd52+-12];
	add.s64 	%rd14, %rd12, %rd13;
	ld.global.u32 	%r47, [%rd14];
	mad.lo.s32 	%r48, %r47, %r46, %r45;
	ld.global.u32 	%r49, [%rd52+-8];
	add.s64 	%rd15, %rd14, %rd13;
	ld.global.u32 	%r50, [%rd15];
	mad.lo.s32 	%r51, %r50, %r49, %r48;
	ld.global.u32 	%r52, [%rd52+-4];
	add.s64 	%rd16, %rd15, %rd13;
	ld.global.u32 	%r53, [%rd16];
	mad.lo.s32 	%r54, %r53, %r52, %r51;
	ld.global.u32 	%r55, [%rd52];
	add.s64 	%rd17, %rd16, %rd13;
	ld.global.u32 	%r56, [%rd17];
	mad.lo.s32 	%r57, %r56, %r55, %r54;
	ld.global.u32 	%r58, [%rd52+4];
	add.s64 	%rd18, %rd17, %rd13;
	ld.global.u32 	%r59, [%rd18];
	mad.lo.s32 	%r60, %r59, %r58, %r57;
	ld.global.u32 	%r61, [%rd52+8];
	add.s64 	%rd19, %rd18, %rd13;
	ld.global.u32 	%r62, [%rd19];
	mad.lo.s32 	%r63, %r62, %r61, %r60;
	ld.global.u32 	%r64, [%rd52+12];
	add.s64 	%rd20, %rd19, %rd13;
	ld.global.u32 	%r65, [%rd20];
	mad.lo.s32 	%r106, %r65, %r64, %r63;
	add.s32 	%r95, %r95, 8;
	add.s32 	%r94, %r94, %r7;
	add.s64 	%rd52, %rd52, 32;
	setp.ne.s32 	%p6, %r95, 0;
	@%p6 bra 	$L__BB0_4;
$L__BB0_5:
	setp.eq.s32 	%p7, %r4, 0;
	@%p7 bra 	$L__BB0_13;
	and.b32  	%r17, %r30, 3;
	setp.lt.u32 	%p8, %r4, 4;
	@%p8 bra 	$L__BB0_8;
	add.s32 	%r67, %r101, %r3;
	mul.wide.u32 	%rd21, %r67, 4;
	add.s64 	%rd22, %rd2, %rd21;
	ld.global.u32 	%r68, [%rd22];
	mad.lo.s32 	%r69, %r101, %r31, %r2;
	mul.wide.s32 	%rd23, %r69, 4;
	add.s64 	%rd24, %rd1, %rd23;
	ld.global.u32 	%r70, [%rd24];
	mad.lo.s32 	%r71, %r70, %r68, %r106;
	cvt.u64.u32 	%rd25, %r3;
	cvt.u64.u32 	%rd26, %r101;
	add.s64 	%rd27, %rd26, %rd25;
	shl.b64 	%rd28, %rd27, 2;
	add.s64 	%rd29, %rd2, %rd28;
	ld.global.u32 	%r72, [%rd29+4];
	mul.wide.s32 	%rd30, %r31, 4;
	add.s64 	%rd31, %rd24, %rd30;
	ld.global.u32 	%r73, [%rd31];
	mad.lo.s32 	%r74, %r73, %r72, %r71;
	ld.global.u32 	%r75, [%rd29+8];
	add.s64 	%rd32, %rd31, %rd30;
	ld.global.u32 	%r76, [%rd32];
	mad.lo.s32 	%r77, %r76, %r75, %r74;
	ld.global.u32 	%r78, [%rd29+12];
	add.s64 	%rd33, %rd32, %rd30;
	ld.global.u32 	%r79, [%rd33];
	mad.lo.s32 	%r106, %r79, %r78, %r77;
	add.s32 	%r101, %r101, 4;
$L__BB0_8:
	setp.eq.s32 	%p9, %r17, 0;
	@%p9 bra 	$L__BB0_13;
	setp.eq.s32 	%p10, %r17, 1;
	@%p10 bra 	$L__BB0_11;
	add.s32 	%r81, %r101, %r3;
	mul.wide.u32 	%rd34, %r81, 4;
	add.s64 	%rd35, %rd2, %rd34;
	ld.global.u32 	%r82, [%rd35];
	mad.lo.s32 	%r83, %r101, %r31, %r2;
	mul.wide.s32 	%rd36, %r83, 4;
	add.s64 	%rd37, %rd1, %rd36;
	ld.global.u32 	%r84, [%rd37];
	mad.lo.s32 	%r85, %r84, %r82, %r106;
	cvt.u64.u32 	%rd38, %r3;
	cvt.u64.u32 	%rd39, %r101;
	add.s64 	%rd40, %rd39, %rd38;
	shl.b64 	%rd41, %rd40, 2;
	add.s64 	%rd42, %rd2, %rd41;
	ld.global.u32 	%r86, [%rd42+4];
	mul.wide.s32 	%rd43, %r31, 4;
	add.s64 	%rd44, %rd37, %rd43;
	ld.global.u32 	%r87, [%rd44];
	mad.lo.s32 	%r106, %r87, %r86, %r85;
	add.s32 	%r101, %r101, 2;
$L__BB0_11:
	and.b32  	%r88, %r30, 1;
	setp.eq.b32 	%p11, %r88, 1;
	not.pred 	%p12, %p11;
	@%p12 bra 	$L__BB0_13;
	add.s32 	%r89, %r101, %r3;
	mul.wide.u32 	%rd45, %r89, 4;
	add.s64 	%rd46, %rd2, %rd45;
	ld.global.u32 	%r90, [%rd46];
	mad.lo.s32 	%r91, %r101, %r31, %r2;
	mul.wide.s32 	%rd47, %r91, 4;
	add.s64 	%rd48, %rd1, %rd47;
	ld.global.u32 	%r92, [%rd48];
	mad.lo.s32 	%r106, %r92, %r90, %r106;
$L__BB0_13:
	mad.lo.s32 	%r93, %r31, %r1, %r2;
	cvta.to.global.u64 	%rd49, %rd6;
	mul.wide.s32 	%rd50, %r93, 4;
	add.s64 	%rd51, %rd49, %rd50;
	st.global.u32 	[%rd51], %r106;
$L__BB0_14:
	ret;

}


// ===== COMPILED SASS (sm_100) =====

	.target	sm_100

	.elftype	@"ET_EXEC"


//--------------------- .note.nv.tkinfo           --------------------------
	.section	.note.nv.tkinfo,"",@"SHT_NOTE"
	.sectionflags	@"SHF_NOTE_NV_TKINFO"
	.tkinfo
        /*0018*/ 	.word	0x00000002
        /*0030*/ 	.string	""
        /*0030*/ 	.string	"ptxas"
        /*0030*/ 	.string	"Cuda compilation tools, release 13.0, V13.0.88"
        /*0030*/ 	.string	"Build cuda_13.0.r13.0/compiler.36424714_0"
        /*0030*/ 	.string	"-arch sm_100 -m 64 "



//--------------------- .note.nv.cuinfo           --------------------------
	.section	.note.nv.cuinfo,"",@"SHT_NOTE"
	.sectionflags	@"SHF_NOTE_NV_CUINFO"
        /*0018*/ 	.short	0x0002
        /*001a*/ 	.short	0x0064
        /*001c*/ 	.short	0x0082
	.zero		2


//--------------------- .nv.info                  --------------------------
	.section	.nv.info,"",@"SHT_CUDA_INFO"
	.align	4


	//----- nvinfo : EIATTR_REGCOUNT
	.align		4
        /*0000*/ 	.byte	0x04, 0x2f
        /*0002*/ 	.short	(.L_1 - .L_0)
	.align		4
.L_0:
        /*0004*/ 	.word	index@(_Z9matrixMulPiS_S_iiii)
        /*0008*/ 	.word	0x00000020


	//----- nvinfo : EIATTR_FRAME_SIZE
	.align		4
.L_1:
        /*000c*/ 	.byte	0x04, 0x11
        /*000e*/ 	.short	(.L_3 - .L_2)
	.align		4
.L_2:
        /*0010*/ 	.word	index@(_Z9matrixMulPiS_S_iiii)
        /*0014*/ 	.word	0x00000000


	//----- nvinfo : EIATTR_MIN_STACK_SIZE
	.align		4
.L_3:
        /*0018*/ 	.byte	0x04, 0x12
        /*001a*/ 	.short	(.L_5 - .L_4)
	.align		4
.L_4:
        /*001c*/ 	.word	index@(_Z9matrixMulPiS_S_iiii)
        /*0020*/ 	.word	0x00000000
.L_5:


//--------------------- .nv.compat                --------------------------
	.section	.nv.compat,"",@"SHT_CUDA_COMPAT_INFO"
	.align	4
        /*0000*/ 	.byte	0x02, 0x09, 0x00, 0x00, 0x02, 0x02, 0x01, 0x00, 0x02, 0x05, 0x05, 0x00, 0x03, 0x07, 0x01, 0x01
        /*0010*/ 	.byte	0x02, 0x03, 0x00, 0x00, 0x02, 0x06, 0x01, 0x00, 0x04, 0x0b, 0x08, 0x00, 0x09, 0x00, 0x00, 0x00
        /*0020*/ 	.byte	0x00, 0x00, 0x00, 0x00


//--------------------- .nv.info._Z9matrixMulPiS_S_iiii --------------------------
	.section	.nv.info._Z9matrixMulPiS_S_iiii,"",@"SHT_CUDA_INFO"
	.sectionflags	@""
	.align	4


	//----- nvinfo : EIATTR_CUDA_API_VERSION
	.align		4
        /*0000*/ 	.byte	0x04, 0x37
        /*0002*/ 	.short	(.L_7 - .L_6)
.L_6:
        /*0004*/ 	.word	0x00000082


	//----- nvinfo : EIATTR_KPARAM_INFO
	.align		4
.L_7:
        /*0008*/ 	.byte	0x04, 0x17
        /*000a*/ 	.short	(.L_9 - .L_8)
.L_8:
        /*000c*/ 	.word	0x00000000
        /*0010*/ 	.short	0x0006
        /*0012*/ 	.short	0x0024
        /*0014*/ 	.byte	0x00, 0xf0, 0x11, 0x00


	//----- nvinfo : EIATTR_KPARAM_INFO
	.align		4
.L_9:
        /*0018*/ 	.byte	0x04, 0x17
        /*001a*/ 	.short	(.L_11 - .L_10)
.L_10:
        /*001c*/ 	.word	0x00000000
        /*0020*/ 	.short	0x0005
        /*0022*/ 	.short	0x0020
        /*0024*/ 	.byte	0x00, 0xf0, 0x11, 0x00


	//----- nvinfo : EIATTR_KPARAM_INFO
	.align		4
.L_11:
        /*0028*/ 	.byte	0x04, 0x17
        /*002a*/ 	.short	(.L_13 - .L_12)
.L_12:
        /*002c*/ 	.word	0x00000000
        /*0030*/ 	.short	0x0004
        /*0032*/ 	.short	0x001c
        /*0034*/ 	.byte	0x00, 0xf0, 0x11, 0x00


	//----- nvinfo : EIATTR_KPARAM_INFO
	.align		4
.L_13:
        /*0038*/ 	.byte	0x04, 0x17
        /*003a*/ 	.short	(.L_15 - .L_14)
.L_14:
        /*003c*/ 	.word	0x00000000
        /*0040*/ 	.short	0x0003
        /*0042*/ 	.short	0x0018
        /*0044*/ 	.byte	0x00, 0xf0, 0x11, 0x00


	//----- nvinfo : EIATTR_KPARAM_INFO
	.align		4
.L_15:
        /*0048*/ 	.byte	0x04, 0x17
        /*004a*/ 	.short	(.L_17 - .L_16)
.L_16:
        /*004c*/ 	.word	0x00000000
        /*0050*/ 	.short	0x0002
        /*0052*/ 	.short	0x0010
        /*0054*/ 	.byte	0x00, 0xf5, 0x21, 0x00


	//----- nvinfo : EIATTR_KPARAM_INFO
	.align		4
.L_17:
        /*0058*/ 	.byte	0x04, 0x17
        /*005a*/ 	.short	(.L_19 - .L_18)
.L_18:
        /*005c*/ 	.word	0x00000000
        /*0060*/ 	.short	0x0001
        /*0062*/ 	.short	0x0008
        /*0064*/ 	.byte	0x00, 0xf5, 0x21, 0x00


	//----- nvinfo : EIATTR_KPARAM_INFO
	.align		4
.L_19:
        /*0068*/ 	.byte	0x04, 0x17
        /*006a*/ 	.short	(.L_21 - .L_20)
.L_20:
        /*006c*/ 	.word	0x00000000
        /*0070*/ 	.short	0x0000
        /*0072*/ 	.short	0x0000
        /*0074*/ 	.byte	0x00, 0xf5, 0x21, 0x00


	//----- nvinfo : EIATTR_SPARSE_MMA_MASK
	.align		4
.L_21:
        /*0078*/ 	.byte	0x03, 0x50
        /*007a*/ 	.short	0x0000


	//----- nvinfo : EIATTR_MAXREG_COUNT
	.align		4
        /*007c*/ 	.byte	0x03, 0x1b
        /*007e*/ 	.short	0x00ff


	//----- nvinfo : EIATTR_MERCURY_ISA_VERSION
	.align		4
        /*0080*/ 	.byte	0x03, 0x5f
        /*0082*/ 	.short	0x0101


	//----- nvinfo : EIATTR_VRC_CTA_INIT_COUNT
	.align		4
        /*0084*/ 	.byte	0x02, 0x4a
	.zero		1
	.zero		1


	//----- nvinfo : EIATTR_EXIT_INSTR_OFFSETS
	.align		4
        /*0088*/ 	.byte	0x04, 0x1c
        /*008a*/ 	.short	(.L_23 - .L_22)


	//   ....[0]....
.L_22:
        /*008c*/ 	.word	0x000000d0


	//   ....[1]....
        /*0090*/ 	.word	0x000008e0


	//----- nvinfo : EIATTR_CBANK_PARAM_SIZE
	.align		4
.L_23:
        /*0094*/ 	.byte	0x03, 0x19
        /*0096*/ 	.short	0x0028


	//----- nvinfo : EIATTR_PARAM_CBANK
	.align		4
        /*0098*/ 	.byte	0x04, 0x0a
        /*009a*/ 	.short	(.L_25 - .L_24)
	.align		4
.L_24:
        /*009c*/ 	.word	index@(.nv.constant0._Z9matrixMulPiS_S_iiii)
        /*00a0*/ 	.short	0x0380
        /*00a2*/ 	.short	0x0028


	//----- nvinfo : EIATTR_SW_WAR
	.align		4
.L_25:
        /*00a4*/ 	.byte	0x04, 0x36
        /*00a6*/ 	.short	(.L_27 - .L_26)
.L_26:
        /*00a8*/ 	.word	0x00000008
.L_27:


//--------------------- .nv.callgraph             --------------------------
	.section	.nv.callgraph,"",@"SHT_CUDA_CALLGRAPH"
	.align	4
	.sectionentsize	8
	.align		4
        /*0000*/ 	.word	0x00000000
	.align		4
        /*0004*/ 	.word	0xffffffff
	.align		4
        /*0008*/ 	.word	0x00000000
	.align		4
        /*000c*/ 	.word	0xfffffffe
	.align		4
        /*0010*/ 	.word	0x00000000
	.align		4
        /*0014*/ 	.word	0xfffffffd
	.align		4
        /*0018*/ 	.word	0x00000000
	.align		4
        /*001c*/ 	.word	0xfffffffc


//--------------------- .text._Z9matrixMulPiS_S_iiii --------------------------
	.section	.text._Z9matrixMulPiS_S_iiii,"ax",@progbits
	.align	128
        .global         _Z9matrixMulPiS_S_iiii
        .type           _Z9matrixMulPiS_S_iiii,@function
        .size           _Z9matrixMulPiS_S_iiii,(.L_x_5 - _Z9matrixMulPiS_S_iiii)
        .other          _Z9matrixMulPiS_S_iiii,@"STO_CUDA_ENTRY STV_DEFAULT"
_Z9matrixMulPiS_S_iiii:
.text._Z9matrixMulPiS_S_iiii:
[----:B------:R-:W-:Y:S01]  /*0000*/  LDC R1, c[0x0][0x37c] ;  /* 0x0000df00ff017b82 */ /* 0x000fe20000000800 */
[----:B------:R-:W0:Y:S07]  /*0010*/  S2R R5, SR_TID.X ;  /* 0x0000000000057919 */ /* 0x000e2e0000002100 */
[----:B------:R-:W1:Y:S01]  /*0020*/  LDC R16, c[0x0][0x364] ;  /* 0x0000d900ff107b82 */ /* 0x000e620000000800 */
[----:B------:R-:W2:Y:S01]  /*0030*/  LDCU UR6, c[0x0][0x398] ;  /* 0x00007300ff0677ac */ /* 0x000ea20008000800 */
[----:B------:R-:W1:Y:S06]  /*0040*/  S2R R3, SR_TID.Y ;  /* 0x0000000000037919 */ /* 0x000e6c0000002200 */
[----:B------:R-:W0:Y:S08]  /*0050*/  S2UR UR5, SR_CTAID.X ;  /* 0x00000000000579c3 */ /* 0x000e300000002500 */
[----:B------:R-:W0:Y:S08]  /*0060*/  LDC R0, c[0x0][0x360] ;  /* 0x0000d800ff007b82 */ /* 0x000e300000000800 */
[----:B------:R-:W1:Y:S08]  /*0070*/  S2UR UR4, SR_CTAID.Y ;  /* 0x00000000000479c3 */ /* 0x000e700000002600 */
[----:B------:R-:W3:Y:S01]  /*0080*/  LDC R17, c[0x0][0x3a4] ;  /* 0x0000e900ff117b82 */ /* 0x000ee20000000800 */
[----:B0-----:R-:W-:-:S02]  /*0090*/  IMAD R0, R0, UR5, R5 ;  /* 0x0000000500007c24 */ /* 0x001fc4000f8e0205 */
[----:B-1----:R-:W-:-:S03]  /*00a0*/  IMAD R16, R16, UR4, R3 ;  /* 0x0000000410107c24 */ /* 0x002fc6000f8e0203 */
[----:B---3--:R-:W-:-:S04]  /*00b0*/  ISETP.GE.AND P0, PT, R0, R17, PT ;  /* 0x000000110000720c */ /* 0x008fc80003f06270 */
[----:B--2---:R-:W-:-:S13]  /*00c0*/  ISETP.GE.OR P0, PT, R16, UR6, P0 ;  /* 0x0000000610007c0c */ /* 0x004fda0008706670 */
[----:B------:R-:W-:Y:S05]  /*00d0*/  @P0 EXIT ;  /* 0x000000000000094d */ /* 0x000fea0003800000 */
[----:B------:R-:W0:Y:S01]  /*00e0*/  LDC R19, c[0x0][0x3a0] ;  /* 0x0000e800ff137b82 */ /* 0x000e220000000800 */
[----:B------:R-:W1:Y:S01]  /*00f0*/  LDCU.64 UR4, c[0x0][0x358] ;  /* 0x00006b00ff0477ac */ /* 0x000e620008000a00 */
[----:B------:R-:W-:Y:S01]  /*0100*/  HFMA2 R24, -RZ, RZ, 0, 0 ;  /* 0x00000000ff187431 */ /* 0x000fe200000001ff */
[----:B0-----:R-:W-:-:S13]  /*0110*/  ISETP.GE.AND P0, PT, R19, 0x1, PT ;  /* 0x000000011300780c */ /* 0x001fda0003f06270 */
[----:B-1----:R-:W-:Y:S05]  /*0120*/  @!P0 BRA `(.L_x_0) ;  /* 0x0000000400dc8947 */ /* 0x002fea0003800000 */
[C---:B------:R-:W-:Y:S01]  /*0130*/  ISETP.GE.U32.AND P1, PT, R19.reuse, 0x8, PT ;  /* 0x000000081300780c */ /* 0x040fe20003f26070 */
[----:B------:R-:W-:Y:S01]  /*0140*/  IMAD R20, R16, R19, RZ ;  /* 0x0000001310147224 */ /* 0x000fe200078e02ff */
[----:B------:R-:W-:Y:S02]  /*0150*/  LOP3.LUT R27, R19, 0x7, RZ, 0xc0, !PT ;  /* 0x00000007131b7812 */ /* 0x000fe400078ec0ff */
[----:B------:R-:W-:Y:S02]  /*0160*/  MOV R21, RZ ;  /* 0x000000ff00157202 */ /* 0x000fe40000000f00 */
[----:B------:R-:W-:Y:S02]  /*0170*/  ISETP.NE.AND P0, PT, R27, RZ, PT ;  /* 0x000000ff1b00720c */ /* 0x000fe40003f05270 */
[----:B------:R-:W-:-:S05]  /*0180*/  MOV R24, RZ ;  /* 0x000000ff00187202 */ /* 0x000fca0000000f00 */
[----:B------:R-:W-:Y:S06]  /*0190*/  @!P1 BRA `(.L_x_1) ;  /* 0x0000000000c09947 */ /* 0x000fec0003800000 */
[----:B------:R-:W0:Y:S01]  /*01a0*/  LDC.64 R2, c[0x0][0x380] ;  /* 0x0000e000ff027b82 */ /* 0x000e220000000a00 */
[----:B------:R-:W-:Y:S02]  /*01b0*/  LOP3.LUT R21, R19, 0x7ffffff8, RZ, 0xc0, !PT ;  /* 0x7ffffff813157812 */ /* 0x000fe400078ec0ff */
[----:B------:R-:W-:Y:S02]  /*01c0*/  MOV R24, RZ ;  /* 0x000000ff00187202 */ /* 0x000fe40000000f00 */
[----:B------:R-:W-:Y:S02]  /*01d0*/  MOV R18, R0 ;  /* 0x0000000000127202 */ /* 0x000fe40000000f00 */
[----:B------:R-:W-:Y:S01]  /*01e0*/  IADD3 R22, PT, PT, -R21, RZ, RZ ;  /* 0x000000ff15167210 */ /* 0x000fe20007ffe1ff */
[----:B0-----:R-:W-:-:S03]  /*01f0*/  IMAD.WIDE.U32 R2, R20, 0x4, R2 ;  /* 0x0000000414027825 */ /* 0x001fc600078e0002 */
[----:B------:R-:W-:-:S04]  /*0200*/  IADD3 R4, P1, PT, R2, 0x10, RZ ;  /* 0x0000001002047810 */ /* 0x000fc80007f3e0ff */
[----:B------:R-:W-:-:S09]  /*0210*/  IADD3.X R3, PT, PT, RZ, R3, RZ, P1, !PT ;  /* 0x00000003ff037210 */ /* 0x000fd20000ffe4ff */
.L_x_2:
[----:B------:R-:W0:Y:S01]  /*0220*/  LDC.64 R14, c[0x0][0x388] ;  /* 0x0000e200ff0e7b82 */ /* 0x000e220000000a00 */
[----:B------:R-:W-:-:S05]  /*0230*/  MOV R2, R4 ;  /* 0x0000000400027202 */ /* 0x000fca0000000f00 */
[----:B------:R-:W2:Y:S04]  /*0240*/  LDG.E R25, desc[UR4][R2.64+-0x10] ;  /* 0xfffff00402197981 */ /* 0x000ea8000c1e1900 */
[----:B------:R-:W3:Y:S04]  /*0250*/  LDG.E R23, desc[UR4][R2.64+-0xc] ;  /* 0xfffff40402177981 */ /* 0x000ee8000c1e1900 */
[----:B------:R-:W4:Y:S04]  /*0260*/  LDG.E R29, desc[UR4][R2.64+-0x8] ;  /* 0xfffff804021d7981 */ /* 0x000f28000c1e1900 */
[----:B------:R-:W5:Y:S01]  /*0270*/  LDG.E R28, desc[UR4][R2.64+-0x4] ;  /* 0xfffffc04021c7981 */ /* 0x000f62000c1e1900 */
[----:B0-----:R-:W-:-:S05]  /*0280*/  IMAD.WIDE R14, R18, 0x4, R14 ;  /* 0x00000004120e7825 */ /* 0x001fca00078e020e */
[----:B------:R0:W2:Y:S01]  /*0290*/  LDG.E R26, desc[UR4][R14.64] ;  /* 0x000000040e1a7981 */ /* 0x0000a2000c1e1900 */
[----:B------:R-:W-:-:S04]  /*02a0*/  IMAD.WIDE R12, R17, 0x4, R14 ;  /* 0x00000004110c7825 */ /* 0x000fc800078e020e */
[C---:B------:R-:W-:Y:S02]  /*02b0*/  IMAD.WIDE R4, R17.reuse, 0x4, R12 ;  /* 0x0000000411047825 */ /* 0x040fe400078e020c */
[----:B------:R-:W3:Y:S02]  /*02c0*/  LDG.E R12, desc[UR4][R12.64] ;  /* 0x000000040c0c7981 */ /* 0x000ee4000c1e1900 */
[C---:B------:R-:W-:Y:S02]  /*02d0*/  IMAD.WIDE R8, R17.reuse, 0x4, R4 ;  /* 0x0000000411087825 */ /* 0x040fe400078e0204 */
[----:B------:R-:W4:Y:S02]  /*02e0*/  LDG.E R4, desc[UR4][R4.64] ;  /* 0x0000000404047981 */ /* 0x000f24000c1e1900 */
[C---:B------:R-:W-:Y:S02]  /*02f0*/  IMAD.WIDE R6, R17.reuse, 0x4, R8 ;  /* 0x0000000411067825 */ /* 0x040fe400078e0208 */
[----:B------:R-:W5:Y:S02]  /*0300*/  LDG.E R8, desc[UR4][R8.64] ;  /* 0x0000000408087981 */ /* 0x000f64000c1e1900 */
[----:B------:R-:W-:-:S02]  /*0310*/  IMAD.WIDE R10, R17, 0x4, R6 ;  /* 0x00000004110a7825 */ /* 0x000fc400078e0206 */
[----:B------:R-:W5:Y:S04]  /*0320*/  LDG.E R5, desc[UR4][R2.64] ;  /* 0x0000000402057981 */ /* 0x000f68000c1e1900 */
[----:B------:R-:W5:Y:S01]  /*0330*/  LDG.E R6, desc[UR4][R6.64] ;  /* 0x0000000406067981 */ /* 0x000f62000c1e1900 */
[----:B0-----:R-:W-:-:S03]  /*0340*/  IMAD.WIDE R14, R17, 0x4, R10 ;  /* 0x00000004110e7825 */ /* 0x001fc600078e020a */
[----:B------:R-:W5:Y:S04]  /*0350*/  LDG.E R10, desc[UR4][R10.64] ;  /* 0x000000040a0a7981 */ /* 0x000f68000c1e1900 */
[----:B------:R-:W5:Y:S04]  /*0360*/  LDG.E R13, desc[UR4][R14.64] ;  /* 0x000000040e0d7981 */ /* 0x000f68000c1e1900 */
[----:B------:R-:W5:Y:S04]  /*0370*/  LDG.E R7, desc[UR4][R2.64+0x4] ;  /* 0x0000040402077981 */ /* 0x000f68000c1e1900 */
[----:B------:R-:W5:Y:S01]  /*0380*/  LDG.E R9, desc[UR4][R2.64+0xc] ;  /* 0x00000c0402097981 */ /* 0x000f62000c1e1900 */
[----:B--2---:R-:W-:-:S02]  /*0390*/  IMAD R26, R25, R26, R24 ;  /* 0x0000001a191a7224 */ /* 0x004fc400078e0218 */
[----:B------:R-:W-:Y:S02]  /*03a0*/  IMAD.WIDE R24, R17, 0x4, R14 ;  /* 0x0000000411187825 */ /* 0x000fe400078e020e */
[----:B------:R0:W2:Y:S04]  /*03b0*/  LDG.E R14, desc[UR4][R2.64+0x8] ;  /* 0x00000804020e7981 */ /* 0x0000a8000c1e1900 */
[----:B------:R-:W2:Y:S01]  /*03c0*/  LDG.E R24, desc[UR4][R24.64] ;  /* 0x0000000418187981 */ /* 0x000ea2000c1e1900 */
[----:B---3--:R-:W-:Y:S01]  /*03d0*/  IMAD R12, R23, R12, R26 ;  /* 0x0000000c170c7224 */ /* 0x008fe200078e021a */
[----:B------:R-:W-:-:S03]  /*03e0*/  IADD3 R22, PT, PT, R22, 0x8, RZ ;  /* 0x0000000816167810 */ /* 0x000fc60007ffe0ff */
[----:B----4-:R-:W-:Y:S01]  /*03f0*/  IMAD R29, R29, R4, R12 ;  /* 0x000000041d1d7224 */ /* 0x010fe200078e020c */
[----:B------:R-:W-:-:S03]  /*0400*/  ISETP.NE.AND P1, PT, R22, RZ, PT ;  /* 0x000000ff1600720c */ /* 0x000fc60003f25270 */
[----:B-----5:R-:W-:Y:S01]  /*0410*/  IMAD R8, R28, R8, R29 ;  /* 0x000000081c087224 */ /* 0x020fe200078e021d */
[----:B------:R-:W-:-:S03]  /*0420*/  IADD3 R4, P2, PT, R2, 0x20, RZ ;  /* 0x0000002002047810 */ /* 0x000fc60007f5e0ff */
[----:B------:R-:W-:Y:S01]  /*0430*/  IMAD R5, R5, R6, R8 ;  /* 0x0000000605057224 */ /* 0x000fe200078e0208 */
[----:B0-----:R-:W-:Y:S02]  /*0440*/  IADD3.X R3, PT, PT, RZ, R3, RZ, P2, !PT ;  /* 0x00000003ff037210 */ /* 0x001fe400017fe4ff */
[----:B------:R-:W-:Y:S01]  /*0450*/  LEA R18, R17, R18, 0x3 ;  /* 0x0000001211127211 */ /* 0x000fe200078e18ff */
[----:B------:R-:W-:-:S04]  /*0460*/  IMAD R5, R7, R10, R5 ;  /* 0x0000000a07057224 */ /* 0x000fc800078e0205 */
[----:B--2---:R-:W-:-:S04]  /*0470*/  IMAD R5, R14, R13, R5 ;  /* 0x0000000d0e057224 */ /* 0x004fc800078e0205 */
[----:B------:R-:W-:Y:S01]  /*0480*/  IMAD R24, R9, R24, R5 ;  /* 0x0000001809187224 */ /* 0x000fe200078e0205 */
[----:B------:R-:W-:Y:S06]  /*0490*/  @P1 BRA `(.L_x_2) ;  /* 0xfffffffc00601947 */ /* 0x000fec000383ffff */
.L_x_1:
[----:B------:R-:W-:Y:S05]  /*04a0*/  @!P0 BRA `(.L_x_0) ;  /* 0x0000000000fc8947 */ /* 0x000fea0003800000 */
[----:B------:R-:W-:Y:S02]  /*04b0*/  ISETP.GE.U32.AND P1, PT, R27, 0x4, PT ;  /* 0x000000041b00780c */ /* 0x000fe40003f26070 */
[----:B------:R-:W-:-:S04]  /*04c0*/  LOP3.LUT R14, R19, 0x3, RZ, 0xc0, !PT ;  /* 0x00000003130e7812 */ /* 0x000fc800078ec0ff */
[----:B------:R-:W-:-:S07]  /*04d0*/  ISETP.NE.AND P0, PT, R14, RZ, PT ;  /* 0x000000ff0e00720c */ /* 0x000fce0003f05270 */
[----:B------:R-:W-:Y:S06]  /*04e0*/  @!P1 BRA `(.L_x_3) ;  /* 0x00000000006c9947 */ /* 0x000fec0003800000 */
[----:B------:R-:W0:Y:S01]  /*04f0*/  LDC.64 R4, c[0x0][0x388] ;  /* 0x0000e200ff047b82 */ /* 0x000e220000000a00 */
[----:B------:R-:W1:Y:S01]  /*0500*/  LDCU.64 UR6, c[0x0][0x380] ;  /* 0x00007000ff0677ac */ /* 0x000e620008000a00 */
[----:B------:R-:W-:Y:S01]  /*0510*/  IMAD R7, R21, R17, R0 ;  /* 0x0000001115077224 */ /* 0x000fe200078e0200 */
[CC--:B------:R-:W-:Y:S02]  /*0520*/  IADD3 R3, PT, PT, R20.reuse, R21.reuse, RZ ;  /* 0x0000001514037210 */ /* 0x0c0fe40007ffe0ff */
[----:B------:R-:W-:-:S03]  /*0530*/  IADD3 R8, P1, PT, R20, R21, RZ ;  /* 0x0000001514087210 */ /* 0x000fc60007f3e0ff */
[----:B------:R-:W2:Y:S01]  /*0540*/  LDC.64 R12, c[0x0][0x380] ;  /* 0x0000e000ff0c7b82 */ /* 0x000ea20000000a00 */
[----:B0-----:R-:W-:-:S04]  /*0550*/  IMAD.WIDE R4, R7, 0x4, R4 ;  /* 0x0000000407047825 */ /* 0x001fc800078e0204 */
[----:B------:R-:W-:Y:S02]  /*0560*/  IMAD.WIDE R6, R17, 0x4, R4 ;  /* 0x0000000411067825 */ /* 0x000fe400078e0204 */
[----:B------:R-:W3:Y:S02]  /*0570*/  LDG.E R4, desc[UR4][R4.64] ;  /* 0x0000000404047981 */ /* 0x000ee4000c1e1900 */
[----:B--2---:R-:W-:Y:S01]  /*0580*/  IMAD.WIDE.U32 R12, R3, 0x4, R12 ;  /* 0x00000004030c7825 */ /* 0x004fe200078e000c */
[----:B------:R-:W-:Y:S02]  /*0590*/  IADD3.X R3, PT, PT, RZ, RZ, RZ, P1, !PT ;  /* 0x000000ffff037210 */ /* 0x000fe40000ffe4ff */
[----:B-1----:R-:W-:-:S03]  /*05a0*/  LEA R2, P1, R8, UR6, 0x2 ;  /* 0x0000000608027c11 */ /* 0x002fc6000f8210ff */
[----:B------:R-:W3:Y:S01]  /*05b0*/  LDG.E R13, desc[UR4][R12.64] ;  /* 0x000000040c0d7981 */ /* 0x000ee2000c1e1900 */
[----:B------:R-:W-:Y:S01]  /*05c0*/  LEA.HI.X R3, R8, UR7, R3, 0x2, P1 ;  /* 0x0000000708037c11 */ /* 0x000fe200088f1403 */
[C---:B------:R-:W-:Y:S02]  /*05d0*/  IMAD.WIDE R8, R17.reuse, 0x4, R6 ;  /* 0x0000000411087825 */ /* 0x040fe400078e0206 */
[----:B------:R-:W2:Y:S04]  /*05e0*/  LDG.E R6, desc[UR4][R6.64] ;  /* 0x0000000406067981 */ /* 0x000ea8000c1e1900 */
[----:B------:R-:W2:Y:S01]  /*05f0*/  LDG.E R15, desc[UR4][R2.64+0x4] ;  /* 0x00000404020f7981 */ /* 0x000ea2000c1e1900 */
[----:B------:R-:W-:-:S03]  /*0600*/  IMAD.WIDE R10, R17, 0x4, R8 ;  /* 0x00000004110a7825 */ /* 0x000fc600078e0208 */
[----:B------:R-:W4:Y:S04]  /*0610*/  LDG.E R22, desc[UR4][R8.64] ;  /* 0x0000000408167981 */ /* 0x000f28000c1e1900 */
[----:B------:R-:W4:Y:S04]  /*0620*/  LDG.E R18, desc[UR4][R2.64+0x8] ;  /* 0x0000080402127981 */ /* 0x000f28000c1e1900 */
[----:B------:R-:W5:Y:S04]  /*0630*/  LDG.E R26, desc[UR4][R2.64+0xc] ;  /* 0x00000c04021a7981 */ /* 0x000f68000c1e1900 */
[----:B------:R-:W5:Y:S01]  /*0640*/  LDG.E R10, desc[UR4][R10.64] ;  /* 0x000000040a0a7981 */ /* 0x000f62000c1e1900 */
[----:B------:R-:W-:Y:S01]  /*0650*/  IADD3 R21, PT, PT, R21, 0x4, RZ ;  /* 0x0000000415157810 */ /* 0x000fe20007ffe0ff */
[----:B---3--:R-:W-:-:S04]  /*0660*/  IMAD R24, R13, R4, R24 ;  /* 0x000000040d187224 */ /* 0x008fc800078e0218 */
[----:B--2---:R-:W-:-:S04]  /*0670*/  IMAD R15, R15, R6, R24 ;  /* 0x000000060f0f7224 */ /* 0x004fc800078e0218 */
[----:B----4-:R-:W-:-:S04]  /*0680*/  IMAD R15, R18, R22, R15 ;  /* 0x00000016120f7224 */ /* 0x010fc800078e020f */
[----:B-----5:R-:W-:-:S07]  /*0690*/  IMAD R24, R26, R10, R15 ;  /* 0x0000000a1a187224 */ /* 0x020fce00078e020f */
.L_x_3:
[----:B------:R-:W-:Y:S05]  /*06a0*/  @!P0 BRA `(.L_x_0) ;  /* 0x00000000007c8947 */ /* 0x000fea0003800000 */
[----:B------:R-:W-:Y:S01]  /*06b0*/  ISETP.NE.AND P1, PT, R14, 0x1, PT ;  /* 0x000000010e00780c */ /* 0x000fe20003f25270 */
[----:B------:R-:W0:Y:S01]  /*06c0*/  LDC.64 R10, c[0x0][0x380] ;  /* 0x0000e000ff0a7b82 */ /* 0x000e220000000a00 */
[----:B------:R-:W-:-:S04]  /*06d0*/  LOP3.LUT R19, R19, 0x1, RZ, 0xc0, !PT ;  /* 0x0000000113137812 */ /* 0x000fc800078ec0ff */
[----:B------:R-:W-:-:S03]  /*06e0*/  ISETP.NE.U32.AND P0, PT, R19, 0x1, PT ;  /* 0x000000011300780c */ /* 0x000fc60003f05070 */
[----:B------:R-:W1:Y:S04]  /*06f0*/  LDC.64 R8, c[0x0][0x388] ;  /* 0x0000e200ff087b82 */ /* 0x000e680000000a00 */
[CC--:B------:R-:W-:Y:S02]  /*0700*/  @P1 IADD3 R13, PT, PT, R20.reuse, R21.reuse, RZ ;  /* 0x00000015140d1210 */ /* 0x0c0fe40007ffe0ff */
[----:B------:R-:W-:Y:S02]  /*0710*/  @P1 IADD3 R12, P2, PT, R20, R21, RZ ;  /* 0x00000015140c1210 */ /* 0x000fe40007f5e0ff */
[----:B------:R-:W2:Y:S02]  /*0720*/  @P1 LDC.64 R2, c[0x0][0x380] ;  /* 0x0000e000ff021b82 */ /* 0x000ea40000000a00 */
[----:B------:R-:W-:-:S06]  /*0730*/  @P1 IADD3.X R14, PT, PT, RZ, RZ, RZ, P2, !PT ;  /* 0x000000ffff0e1210 */ /* 0x000fcc00017fe4ff */
[----:B------:R-:W3:Y:S01]  /*0740*/  LDC.64 R4, c[0x0][0x380] ;  /* 0x0000e000ff047b82 */ /* 0x000ee20000000a00 */
[----:B0-----:R-:W-:-:S04]  /*0750*/  @P1 IMAD.WIDE.U32 R10, R13, 0x4, R10 ;  /* 0x000000040d0a1825 */ /* 0x001fc800078e000a */
[C---:B------:R-:W-:Y:S01]  /*0760*/  @P1 IMAD R13, R21.reuse, R17, R0 ;  /* 0x00000011150d1224 */ /* 0x040fe200078e0200 */
[----:B------:R-:W-:Y:S01]  /*0770*/  @P1 IADD3 R21, PT, PT, R21, 0x2, RZ ;  /* 0x0000000215151810 */ /* 0x000fe20007ffe0ff */
[----:B------:R-:W4:Y:S01]  /*0780*/  @P1 LDG.E R11, desc[UR4][R10.64] ;  /* 0x000000040a0b1981 */ /* 0x000f22000c1e1900 */
[----:B------:R-:W0:Y:S01]  /*0790*/  LDC.64 R6, c[0x0][0x388] ;  /* 0x0000e200ff067b82 */ /* 0x000e220000000a00 */
[----:B-1----:R-:W-:Y:S01]  /*07a0*/  @P1 IMAD.WIDE R8, R13, 0x4, R8 ;  /* 0x000000040d081825 */ /* 0x002fe200078e0208 */
[----:B------:R-:W-:Y:S02]  /*07b0*/  @!P0 IADD3 R15, PT, PT, R20, R21, RZ ;  /* 0x00000015140f8210 */ /* 0x000fe40007ffe0ff */
[----:B--2---:R-:W-:Y:S01]  /*07c0*/  @P1 LEA R2, P2, R12, R2, 0x2 ;  /* 0x000000020c021211 */ /* 0x004fe200078410ff */
[----:B------:R-:W-:-:S03]  /*07d0*/  @!P0 IMAD R21, R21, R17, R0 ;  /* 0x0000001115158224 */ /* 0x000fc600078e0200 */
[----:B------:R-:W-:Y:S01]  /*07e0*/  @P1 LEA.HI.X R3, R12, R3, R14, 0x2, P2 ;  /* 0x000000030c031211 */ /* 0x000fe200010f140e */
[----:B------:R-:W-:Y:S01]  /*07f0*/  @P1 IMAD.WIDE R12, R17, 0x4, R8 ;  /* 0x00000004110c1825 */ /* 0x000fe200078e0208 */
[----:B------:R-:W4:Y:S03]  /*0800*/  @P1 LDG.E R14, desc[UR4][R8.64] ;  /* 0x00000004080e1981 */ /* 0x000f26000c1e1900 */
[----:B---3--:R-:W-:Y:S01]  /*0810*/  @!P0 IMAD.WIDE.U32 R4, R15, 0x4, R4 ;  /* 0x000000040f048825 */ /* 0x008fe200078e0004 */
[----:B------:R-:W2:Y:S04]  /*0820*/  @P1 LDG.E R2, desc[UR4][R2.64+0x4] ;  /* 0x0000040402021981 */ /* 0x000ea8000c1e1900 */
[----:B------:R-:W2:Y:S01]  /*0830*/  @P1 LDG.E R12, desc[UR4][R12.64] ;  /* 0x000000040c0c1981 */ /* 0x000ea2000c1e1900 */
[----:B0-----:R-:W-:-:S03]  /*0840*/  @!P0 IMAD.WIDE R6, R21, 0x4, R6 ;  /* 0x0000000415068825 */ /* 0x001fc600078e0206 */
[----:B------:R-:W3:Y:S04]  /*0850*/  @!P0 LDG.E R5, desc[UR4][R4.64] ;  /* 0x0000000404058981 */ /* 0x000ee8000c1e1900 */
[----:B------:R-:W3:Y:S01]  /*0860*/  @!P0 LDG.E R6, desc[UR4][R6.64] ;  /* 0x0000000406068981 */ /* 0x000ee2000c1e1900 */
[----:B----4-:R-:W-:-:S04]  /*0870*/  @P1 IMAD R11, R11, R14, R24 ;  /* 0x0000000e0b0b1224 */ /* 0x010fc800078e0218 */
[----:B--2---:R-:W-:-:S04]  /*0880*/  @P1 IMAD R24, R2, R12, R11 ;  /* 0x0000000c02181224 */ /* 0x004fc800078e020b */
[----:B---3--:R-:W-:-:S07]  /*0890*/  @!P0 IMAD R24, R5, R6, R24 ;  /* 0x0000000605188224 */ /* 0x008fce00078e0218 */
.L_x_0:
[----:B------:R-:W0:Y:S01]  /*08a0*/  LDC.64 R2, c[0x0][0x390] ;  /* 0x0000e400ff027b82 */ /* 0x000e220000000a00 */
[----:B------:R-:W-:-:S04]  /*08b0*/  IMAD R17, R16, R17, R0 ;  /* 0x0000001110117224 */ /* 0x000fc800078e0200 */
[----:B0-----:R-:W-:-:S05]  /*08c0*/  IMAD.WIDE R2, R17, 0x4, R2 ;  /* 0x0000000411027825 */ /* 0x001fca00078e0202 */
[----:B------:R-:W-:Y:S01]  /*08d0*/  STG.E desc[UR4][R2.64], R24 ;  /* 0x0000001802007986 */ /* 0x000fe2000c101904 */
[----:B------:R-:W-:Y:S05]  /*08e0*/  EXIT ;  /* 0x000000000000794d */ /* 0x000fea0003800000 */
.L_x_4:
[----:B------:R-:W-:-:S00]  /*08f0*/  BRA `(.L_x_4) ;  /* 0xfffffffc00fc7947 */ /* 0x000fc0000383ffff */
[----:B------:R-:W-:-:S00]  /*0900*/  NOP ;  /* 0x0000000000007918 */ /* 0x000fc00000000000 */
[----:B------:R-:W-:-:S00]  /*0910*/  NOP ;  /* 0x0000000000007918 */ /* 0x000fc00000000000 */
[----:B------:R-:W-:-:S00]  /*0920*/  NOP ;  /* 0x0000000000007918 */ /* 0x000fc00000000000 */
[----:B------:R-:W-:-:S00]  /*0930*/  NOP ;  /* 0x0000000000007918 */ /* 0x000fc00000000000 */
[----:B------:R-:W-:-:S00]  /*0940*/  NOP ;  /* 0x0000000000007918 */ /* 0x000fc00000000000 */
[----:B------:R-:W-:-:S00]  /*0950*/  NOP ;  /* 0x0000000000007918 */ /* 0x000fc00000000000 */
[----:B------:R-:W-:-:S00]  /*0960*/  NOP ;  /* 0x0000000000007918 */ /* 0x000fc00000000000 */
[----:B------:R-:W-:-:S00]  /*0970*/  NOP ;  /* 0x0000000000007918 */ /* 0x000fc00000000000 */
.L_x_5:


//--------------------- .nv.shared.reserved.0     --------------------------
	.section	.nv.shared.reserved.0,"aw",@nobits
	.weak		__nv_reservedSMEM_offset_0_alias
	.size		__nv_reservedSMEM_offset_0_alias, 0, 64
	.other		__nv_reservedSMEM_offset_0_alias,@"STO_CUDA_RESERVED_SHARED STV_DEFAULT"
__nv_reservedSMEM_offset_0_alias:
	.zero		0
	.zero		64


//--------------------- .nv.constant0._Z9matrixMulPiS_S_iiii --------------------------
	.section	.nv.constant0._Z9matrixMulPiS_S_iiii,"a",@progbits
	.sectionflags	@""
	.align	4
.nv.constant0._Z9matrixMulPiS_S_iiii:
	.zero		936


//--------------------- SYMBOLS --------------------------

	.type		.nv.reservedSmem.offset0,@object
	.size		.nv.reservedSmem.offset0,0x4
